	.headerflags	@"EF_CUDA_TEXMODE_UNIFIED EF_CUDA_64BIT_ADDRESS EF_CUDA_ACCELERATORS EF_CUDA_SM90 EF_CUDA_VIRTUAL_SM(EF_CUDA_SM90)"
	.elftype	@"ET_EXEC"


//--------------------- .nv.info                  --------------------------
	.section	.nv.info,"",@"SHT_CUDA_INFO"
	.align	4


	//----- nvinfo : EIATTR_REGCOUNT
	.align		4
        /*0000*/ 	.byte	0x04, 0x2f
        /*0002*/ 	.short	(.L_3 - .L_2)
	.align		4
.L_2:
        /*0004*/ 	.word	index@(triton_poi_fused__native_batch_norm_legit_no_training__prelu_kernel_add_2)
        /*0008*/ 	.word	0x0000001e


	//----- nvinfo : EIATTR_MIN_STACK_SIZE
	.align		4
.L_3:
        /*000c*/ 	.byte	0x04, 0x12
        /*000e*/ 	.short	(.L_5 - .L_4)
	.align		4
.L_4:
        /*0010*/ 	.word	index@(triton_poi_fused__native_batch_norm_legit_no_training__prelu_kernel_add_2)
        /*0014*/ 	.word	0x00000000


	//----- nvinfo : EIATTR_FRAME_SIZE
	.align		4
.L_5:
        /*0018*/ 	.byte	0x04, 0x11
        /*001a*/ 	.short	(.L_7 - .L_6)
	.align		4
.L_6:
        /*001c*/ 	.word	index@(triton_poi_fused__native_batch_norm_legit_no_training__prelu_kernel_add_2)
        /*0020*/ 	.word	0x00000000


	//----- nvinfo : EIATTR_MIN_STACK_SIZE
	.align		4
.L_7:
        /*0024*/ 	.byte	0x04, 0x12
        /*0026*/ 	.short	(.L_9 - .L_8)
	.align		4
.L_8:
        /*0028*/ 	.word	index@(triton_poi_fused__native_batch_norm_legit_no_training__prelu_kernel_add_2)
        /*002c*/ 	.word	0x00000000
.L_9:


//--------------------- .nv.info.triton_poi_fused__native_batch_norm_legit_no_training__prelu_kernel_add_2 --------------------------
	.section	.nv.info.triton_poi_fused__native_batch_norm_legit_no_training__prelu_kernel_add_2,"",@"SHT_CUDA_INFO"
	.sectionflags	@""
	.align	4


	//----- nvinfo : EIATTR_CUDA_API_VERSION
	.align		4
        /*0000*/ 	.byte	0x04, 0x37
        /*0002*/ 	.short	(.L_11 - .L_10)
.L_10:
        /*0004*/ 	.word	0x0000007c


	//----- nvinfo : EIATTR_KPARAM_INFO
	.align		4
.L_11:
        /*0008*/ 	.byte	0x04, 0x17
        /*000a*/ 	.short	(.L_13 - .L_12)
.L_12:
        /*000c*/ 	.word	0x00000000
        /*0010*/ 	.short	0x000b
        /*0012*/ 	.short	0x0058
        /*0014*/ 	.byte	0x00, 0xf0, 0x11, 0x00


	//----- nvinfo : EIATTR_KPARAM_INFO
	.align		4
.L_13:
        /*0018*/ 	.byte	0x04, 0x17
        /*001a*/ 	.short	(.L_15 - .L_14)
.L_14:
        /*001c*/ 	.word	0x00000000
        /*0020*/ 	.short	0x000a
        /*0022*/ 	.short	0x0050
        /*0024*/ 	.byte	0x00, 0xf4, 0x21, 0x00


	//----- nvinfo : EIATTR_KPARAM_INFO
	.align		4
.L_15:
        /*0028*/ 	.byte	0x04, 0x17
        /*002a*/ 	.short	(.L_17 - .L_16)
.L_16:
        /*002c*/ 	.word	0x00000000
        /*0030*/ 	.short	0x0009
        /*0032*/ 	.short	0x0048
        /*0034*/ 	.byte	0x00, 0xf4, 0x21, 0x00


	//----- nvinfo : EIATTR_KPARAM_INFO
	.align		4
.L_17:
        /*0038*/ 	.byte	0x04, 0x17
        /*003a*/ 	.short	(.L_19 - .L_18)
.L_18:
        /*003c*/ 	.word	0x00000000
        /*0040*/ 	.short	0x0008
        /*0042*/ 	.short	0x0040
        /*0044*/ 	.byte	0x00, 0xf4, 0x21, 0x00


	//----- nvinfo : EIATTR_KPARAM_INFO
	.align		4
.L_19:
        /*0048*/ 	.byte	0x04, 0x17
        /*004a*/ 	.short	(.L_21 - .L_20)
.L_20:
        /*004c*/ 	.word	0x00000000
        /*0050*/ 	.short	0x0007
        /*0052*/ 	.short	0x0038
        /*0054*/ 	.byte	0x00, 0xf4, 0x21, 0x00


	//----- nvinfo : EIATTR_KPARAM_INFO
	.align		4
.L_21:
        /*0058*/ 	.byte	0x04, 0x17
        /*005a*/ 	.short	(.L_23 - .L_22)
.L_22:
        /*005c*/ 	.word	0x00000000
        /*0060*/ 	.short	0x0006
        /*0062*/ 	.short	0x0030
        /*0064*/ 	.byte	0x00, 0xf4, 0x21, 0x00


	//----- nvinfo : EIATTR_KPARAM_INFO
	.align		4
.L_23:
        /*0068*/ 	.byte	0x04, 0x17
        /*006a*/ 	.short	(.L_25 - .L_24)
.L_24:
        /*006c*/ 	.word	0x00000000
        /*0070*/ 	.short	0x0005
        /*0072*/ 	.short	0x0028
        /*0074*/ 	.byte	0x00, 0xf4, 0x21, 0x00


	//----- nvinfo : EIATTR_KPARAM_INFO
	.align		4
.L_25:
        /*0078*/ 	.byte	0x04, 0x17
        /*007a*/ 	.short	(.L_27 - .L_26)
.L_26:
        /*007c*/ 	.word	0x00000000
        /*0080*/ 	.short	0x0004
        /*0082*/ 	.short	0x0020
        /*0084*/ 	.byte	0x00, 0xf4, 0x21, 0x00


	//----- nvinfo : EIATTR_KPARAM_INFO
	.align		4
.L_27:
        /*0088*/ 	.byte	0x04, 0x17
        /*008a*/ 	.short	(.L_29 - .L_28)
.L_28:
        /*008c*/ 	.word	0x00000000
        /*0090*/ 	.short	0x0003
        /*0092*/ 	.short	0x0018
        /*0094*/ 	.byte	0x00, 0xf4, 0x21, 0x00


	//----- nvinfo : EIATTR_KPARAM_INFO
	.align		4
.L_29:
        /*0098*/ 	.byte	0x04, 0x17
        /*009a*/ 	.short	(.L_31 - .L_30)
.L_30:
        /*009c*/ 	.word	0x00000000
        /*00a0*/ 	.short	0x0002
        /*00a2*/ 	.short	0x0010
        /*00a4*/ 	.byte	0x00, 0xf4, 0x21, 0x00


	//----- nvinfo : EIATTR_KPARAM_INFO
	.align		4
.L_31:
        /*00a8*/ 	.byte	0x04, 0x17
        /*00aa*/ 	.short	(.L_33 - .L_32)
.L_32:
        /*00ac*/ 	.word	0x00000000
        /*00b0*/ 	.short	0x0001
        /*00b2*/ 	.short	0x0008
        /*00b4*/ 	.byte	0x00, 0xf4, 0x21, 0x00


	//----- nvinfo : EIATTR_KPARAM_INFO
	.align		4
.L_33:
        /*00b8*/ 	.byte	0x04, 0x17
        /*00ba*/ 	.short	(.L_35 - .L_34)
.L_34:
        /*00bc*/ 	.word	0x00000000
        /*00c0*/ 	.short	0x0000
        /*00c2*/ 	.short	0x0000
        /*00c4*/ 	.byte	0x00, 0xf4, 0x21, 0x00


	//----- nvinfo : EIATTR_SPARSE_MMA_MASK
	.align		4
.L_35:
        /*00c8*/ 	.byte	0x03, 0x50
        /*00ca*/ 	.short	0x0000


	//----- nvinfo : EIATTR_MAXREG_COUNT
	.align		4
        /*00cc*/ 	.byte	0x03, 0x1b
        /*00ce*/ 	.short	0x00ff


	//----- nvinfo : EIATTR_EXIT_INSTR_OFFSETS
	.align		4
        /*00d0*/ 	.byte	0x04, 0x1c
        /*00d2*/ 	.short	(.L_37 - .L_36)


	//   ....[0]....
.L_36:
        /*00d4*/ 	.word	0x00000500


	//----- nvinfo : EIATTR_REQNTID
	.align		4
.L_37:
        /*00d8*/ 	.byte	0x04, 0x10
        /*00da*/ 	.short	(.L_39 - .L_38)
.L_38:
        /*00dc*/ 	.word	0x00000080
        /*00e0*/ 	.word	0x00000001
        /*00e4*/ 	.word	0x00000001


	//----- nvinfo : EIATTR_CBANK_PARAM_SIZE
	.align		4
.L_39:
        /*00e8*/ 	.byte	0x03, 0x19
        /*00ea*/ 	.short	0x005c


	//----- nvinfo : EIATTR_PARAM_CBANK
	.align		4
        /*00ec*/ 	.byte	0x04, 0x0a
        /*00ee*/ 	.short	(.L_41 - .L_40)
	.align		4
.L_40:
        /*00f0*/ 	.word	index@(.nv.constant0.triton_poi_fused__native_batch_norm_legit_no_training__prelu_kernel_add_2)
        /*00f4*/ 	.short	0x0210
        /*00f6*/ 	.short	0x005c


	//----- nvinfo : EIATTR_SW_WAR
	.align		4
.L_41:
        /*00f8*/ 	.byte	0x04, 0x36
        /*00fa*/ 	.short	(.L_43 - .L_42)
.L_42:
        /*00fc*/ 	.word	0x00000008
.L_43:


//--------------------- .nv.callgraph             --------------------------
	.section	.nv.callgraph,"",@"SHT_CUDA_CALLGRAPH"
	.align	4
	.sectionentsize	8
	.align		4
        /*0000*/ 	.word	0x00000000
	.align		4
        /*0004*/ 	.word	0xffffffff
	.align		4
        /*0008*/ 	.word	0x00000000
	.align		4
        /*000c*/ 	.word	0xfffffffe
	.align		4
        /*0010*/ 	.word	0x00000000
	.align		4
        /*0014*/ 	.word	0xfffffffd
	.align		4
        /*0018*/ 	.word	0x00000000
	.align		4
        /*001c*/ 	.word	0xfffffffc


//--------------------- .nv.constant4             --------------------------
	.section	.nv.constant4,"a",@progbits
	.align	8
	.align		8
.nv.constant4:
        /*0000*/ 	.dword	_$_str
	.align		8
        /*0008*/ 	.dword	_$_str_$_2


//--------------------- .text.triton_poi_fused__native_batch_norm_legit_no_training__prelu_kernel_add_2 --------------------------
	.section	.text.triton_poi_fused__native_batch_norm_legit_no_training__prelu_kernel_add_2,"ax",@progbits
	.align	128
        .global         triton_poi_fused__native_batch_norm_legit_no_training__prelu_kernel_add_2
        .type           triton_poi_fused__native_batch_norm_legit_no_training__prelu_kernel_add_2,@function
        .size           triton_poi_fused__native_batch_norm_legit_no_training__prelu_kernel_add_2,(.L_x_1 - triton_poi_fused__native_batch_norm_legit_no_training__prelu_kernel_add_2)
        .other          triton_poi_fused__native_batch_norm_legit_no_training__prelu_kernel_add_2,@"STO_CUDA_ENTRY STV_DEFAULT"
triton_poi_fused__native_batch_norm_legit_no_training__prelu_kernel_add_2:
.text.triton_poi_fused__native_batch_norm_legit_no_training__prelu_kernel_add_2:
[----:B------:R-:W-:Y:S01]  /*0000*/  LDC R1, c[0x0][0x28] ;  /* 0x00000a00ff017b82 */ /* 0x000fe20000000800 */
[----:B------:R-:W1:Y:S01]  /*0010*/  S2R R0, SR_TID.X ;  /* 0x0000000000007919 */ /* 0x000e620000002100 */
[----:B------:R-:W-:-:S06]  /*0020*/  ULDC.64 UR4, c[0x0][0x208] ;  /* 0x0000820000047ab9 */ /* 0x000fcc0000000a00 */
[----:B------:R-:W2:Y:S01]  /*0030*/  LDC.64 R22, c[0x0][0x220] ;  /* 0x00008800ff167b82 */ /* 0x000ea20000000a00 */
[----:B------:R-:W3:Y:S07]  /*0040*/  S2R R3, SR_CTAID.X ;  /* 0x0000000000037919 */ /* 0x000eee0000002500 */
[----:B------:R-:W4:Y:S08]  /*0050*/  LDC.64 R20, c[0x0][0x230] ;  /* 0x00008c00ff147b82 */ /* 0x000f300000000a00 */
[----:B------:R-:W5:Y:S08]  /*0060*/  LDC.64 R18, c[0x0][0x238] ;  /* 0x00008e00ff127b82 */ /* 0x000f700000000a00 */
[----:B------:R-:W2:Y:S01]  /*0070*/  LDC.64 R16, c[0x0][0x248] ;  /* 0x00009200ff107b82 */ /* 0x000ea20000000a00 */
[----:B-1----:R-:W-:-:S07]  /*0080*/  SHF.L.U32 R0, R0, 0x1, RZ ;  /* 0x0000000100007819 */ /* 0x002fce00000006ff */
[----:B------:R-:W1:Y:S01]  /*0090*/  LDC.64 R12, c[0x0][0x258] ;  /* 0x00009600ff0c7b82 */ /* 0x000e620000000a00 */
[----:B---3--:R-:W-:Y:S02]  /*00a0*/  SHF.R.S32.HI R5, RZ, 0x17, R3 ;  /* 0x00000017ff057819 */ /* 0x008fe40000011403 */
[----:B------:R-:W-:Y:S02]  /*00b0*/  LOP3.LUT R0, R0, 0xfe, RZ, 0xc0, !PT ;  /* 0x000000fe00007812 */ /* 0x000fe400078ec0ff */
[----:B------:R-:W-:Y:S02]  /*00c0*/  SGXT R5, R5, 0x1 ;  /* 0x000000010505781a */ /* 0x000fe40000000200 */
[----:B------:R-:W-:Y:S01]  /*00d0*/  LEA R0, R3, R0, 0x8 ;  /* 0x0000000003007211 */ /* 0x000fe200078e40ff */
[----:B------:R-:W3:Y:S03]  /*00e0*/  LDC.64 R6, c[0x0][0x250] ;  /* 0x00009400ff067b82 */ /* 0x000ee60000000a00 */
[----:B------:R-:W-:-:S04]  /*00f0*/  LEA.HI R5, R5, R0, RZ, 0xa ;  /* 0x0000000005057211 */ /* 0x000fc800078f50ff */
[----:B------:R-:W-:Y:S01]  /*0100*/  SHF.R.S32.HI R5, RZ, 0xa, R5 ;  /* 0x0000000aff057819 */ /* 0x000fe20000011405 */
[----:B------:R-:W1:Y:S03]  /*0110*/  LDC.64 R2, c[0x0][0x228] ;  /* 0x00008a00ff027b82 */ /* 0x000e660000000a00 */
[----:B------:R-:W-:-:S04]  /*0120*/  LEA.HI R4, R5, R5, RZ, 0x3 ;  /* 0x0000000505047211 */ /* 0x000fc800078f18ff */
[----:B------:R-:W-:Y:S01]  /*0130*/  LOP3.LUT R4, R4, 0xfffffff8, RZ, 0xc0, !PT ;  /* 0xfffffff804047812 */ /* 0x000fe200078ec0ff */
[----:B------:R-:W3:Y:S03]  /*0140*/  LDC.64 R8, c[0x0][0x260] ;  /* 0x00009800ff087b82 */ /* 0x000ee60000000a00 */
[----:B------:R-:W-:-:S05]  /*0150*/  IADD3 R11, R5, -R4, RZ ;  /* 0x80000004050b7210 */ /* 0x000fca0007ffe0ff */
[----:B------:R-:W3:Y:S01]  /*0160*/  LDC.64 R4, c[0x0][0x218] ;  /* 0x00008600ff047b82 */ /* 0x000ee20000000a00 */
[----:B01----:R-:W-:-:S05]  /*0170*/  IMAD.WIDE R2, R11, 0x4, R2 ;  /* 0x000000040b027825 */ /* 0x003fca00078e0202 */
[----:B------:R0:W5:Y:S01]  /*0180*/  LDG.E.EL R10, desc[UR4][R2.64] ;  /* 0x00000004020a7981 */ /* 0x000162000c2e1900 */
[----:B--2---:R-:W-:-:S04]  /*0190*/  IMAD.WIDE R22, R11, 0x4, R22 ;  /* 0x000000040b167825 */ /* 0x004fc800078e0216 */
[C---:B----4-:R-:W-:Y:S01]  /*01a0*/  IMAD.WIDE R24, R11.reuse, 0x4, R20 ;  /* 0x000000040b187825 */ /* 0x050fe200078e0214 */
[----:B------:R-:W2:Y:S01]  /*01b0*/  LDG.E.EL R14, desc[UR4][R22.64] ;  /* 0x00000004160e7981 */ /* 0x000ea2000c2e1900 */
[----:B0-----:R-:W0:Y:S02]  /*01c0*/  LDC.64 R2, c[0x0][0x240] ;  /* 0x00009000ff027b82 */ /* 0x001e240000000a00 */
[C---:B---3--:R-:W-:Y:S01]  /*01d0*/  IMAD.WIDE R4, R0.reuse, 0x4, R4 ;  /* 0x0000000400047825 */ /* 0x048fe200078e0204 */
[----:B------:R-:W3:Y:S03]  /*01e0*/  LDG.E.EL R15, desc[UR4][R24.64] ;  /* 0x00000004180f7981 */ /* 0x000ee6000c2e1900 */
[----:B-----5:R-:W-:Y:S02]  /*01f0*/  IMAD.WIDE R20, R11, 0x4, R18 ;  /* 0x000000040b147825 */ /* 0x020fe400078e0212 */
[----:B------:R-:W2:Y:S02]  /*0200*/  LDG.E.64 R4, desc[UR4][R4.64] ;  /* 0x0000000404047981 */ /* 0x000ea4000c1e1b00 */
[----:B------:R-:W-:-:S02]  /*0210*/  IMAD.WIDE R18, R0, 0x4, R16 ;  /* 0x0000000400127825 */ /* 0x000fc400078e0210 */
[----:B------:R-:W3:Y:S02]  /*0220*/  LDG.E.EL R20, desc[UR4][R20.64] ;  /* 0x0000000414147981 */ /* 0x000ee4000c2e1900 */
[----:B------:R-:W-:Y:S02]  /*0230*/  IMAD.WIDE R16, R0, 0x4, R12 ;  /* 0x0000000400107825 */ /* 0x000fe400078e020c */
[----:B------:R1:W4:Y:S04]  /*0240*/  LDG.E.64 R12, desc[UR4][R18.64] ;  /* 0x00000004120c7981 */ /* 0x000328000c1e1b00 */
[----:B------:R-:W5:Y:S01]  /*0250*/  LDG.E.64 R16, desc[UR4][R16.64] ;  /* 0x0000000410107981 */ /* 0x000f62000c1e1b00 */
[----:B------:R-:W-:-:S04]  /*0260*/  IMAD.WIDE R26, R11, 0x4, R6 ;  /* 0x000000040b1a7825 */ /* 0x000fc800078e0206 */
[----:B------:R-:W-:-:S04]  /*0270*/  IMAD.WIDE R8, R11, 0x4, R8 ;  /* 0x000000040b087825 */ /* 0x000fc800078e0208 */
[----:B0-----:R-:W-:Y:S02]  /*0280*/  IMAD.WIDE R6, R11, 0x4, R2 ;  /* 0x000000040b067825 */ /* 0x001fe400078e0202 */
[----:B------:R-:W3:Y:S04]  /*0290*/  LDG.E.EL R2, desc[UR4][R26.64] ;  /* 0x000000041a027981 */ /* 0x000ee8000c2e1900 */
[----:B------:R-:W3:Y:S04]  /*02a0*/  LDG.E.EL R3, desc[UR4][R8.64] ;  /* 0x0000000408037981 */ /* 0x000ee8000c2e1900 */
[----:B------:R0:W5:Y:S01]  /*02b0*/  LDG.E.EL R6, desc[UR4][R6.64] ;  /* 0x0000000406067981 */ /* 0x000162000c2e1900 */
[----:B-1----:R-:W-:Y:S01]  /*02c0*/  HFMA2.MMA R18, -RZ, RZ, 1.625, 0 ;  /* 0x3e800000ff127435 */ /* 0x002fe200000001ff */
[----:B------:R-:W-:-:S04]  /*02d0*/  FADD R10, R10, 9.9999997473787516356e-06 ;  /* 0x3727c5ac0a0a7421 */ /* 0x000fc80000000000 */
[----:B------:R-:W1:Y:S02]  /*02e0*/  MUFU.SQRT R11, R10 ;  /* 0x0000000a000b7308 */ /* 0x000e640000002000 */
[C---:B-1----:R-:W-:Y:S02]  /*02f0*/  FSETP.GT.AND P0, PT, R11.reuse, 8.50705917302346158658e+37, PT ;  /* 0x7e8000000b00780b */ /* 0x042fe40003f04000 */
[----:B------:R-:W-:-:S11]  /*0300*/  FSETP.GEU.AND P1, PT, R11, 1.175494350822287508e-38, PT ;  /* 0x008000000b00780b */ /* 0x000fd60003f2e000 */
[----:B------:R-:W-:-:S04]  /*0310*/  @P0 FMUL R11, R11, 0.25 ;  /* 0x3e8000000b0b0820 */ /* 0x000fc80000400000 */
[----:B------:R-:W-:-:S06]  /*0320*/  @!P1 FMUL R11, R11, 16777216 ;  /* 0x4b8000000b0b9820 */ /* 0x000fcc0000400000 */
[----:B------:R-:W1:Y:S01]  /*0330*/  MUFU.RCP R11, R11 ;  /* 0x0000000b000b7308 */ /* 0x000e620000001000 */
[----:B------:R-:W-:Y:S01]  /*0340*/  FSEL R18, R18, 1, P0 ;  /* 0x3f80000012127808 */ /* 0x000fe20000000000 */
[----:B--2---:R-:W-:-:S04]  /*0350*/  FADD R4, R4, -R14 ;  /* 0x8000000e04047221 */ /* 0x004fc80000000000 */
[----:B------:R-:W-:Y:S01]  /*0360*/  @!P1 FMUL R18, R18, 16777216 ;  /* 0x4b80000012129820 */ /* 0x000fe20000400000 */
[----:B------:R-:W-:-:S03]  /*0370*/  FADD R5, R5, -R14 ;  /* 0x8000000e05057221 */ /* 0x000fc60000000000 */
[----:B-1----:R-:W-:-:S04]  /*0380*/  FMUL R18, R11, R18 ;  /* 0x000000120b127220 */ /* 0x002fc80000400000 */
[-C--:B0-----:R-:W-:Y:S01]  /*0390*/  FMUL R7, R4, R18.reuse ;  /* 0x0000001204077220 */ /* 0x081fe20000400000 */
[----:B------:R-:W-:Y:S02]  /*03a0*/  FMUL R9, R5, R18 ;  /* 0x0000001205097220 */ /* 0x000fe40000400000 */
[----:B------:R-:W0:Y:S01]  /*03b0*/  LDC.64 R4, c[0x0][0x210] ;  /* 0x00008400ff047b82 */ /* 0x000e220000000a00 */
[C-C-:B---3--:R-:W-:Y:S01]  /*03c0*/  FFMA R7, R15.reuse, R7, R20.reuse ;  /* 0x000000070f077223 */ /* 0x148fe20000000014 */
[----:B------:R-:W-:Y:S01]  /*03d0*/  FFMA R9, R15, R9, R20 ;  /* 0x000000090f097223 */ /* 0x000fe20000000014 */
[----:B----4-:R-:W-:Y:S02]  /*03e0*/  FSETP.GT.AND P3, PT, R12, RZ, PT ;  /* 0x000000ff0c00720b */ /* 0x010fe40003f64000 */
[----:B------:R-:W-:Y:S02]  /*03f0*/  FSETP.GT.AND P5, PT, R13, RZ, PT ;  /* 0x000000ff0d00720b */ /* 0x000fe40003fa4000 */
[----:B-----5:R-:W-:-:S02]  /*0400*/  FSETP.GT.AND P2, PT, R16, RZ, PT ;  /* 0x000000ff1000720b */ /* 0x020fc40003f44000 */
[----:B------:R-:W-:Y:S02]  /*0410*/  FSETP.GT.AND P4, PT, R17, RZ, PT ;  /* 0x000000ff1100720b */ /* 0x000fe40003f84000 */
[----:B------:R-:W-:Y:S02]  /*0420*/  FSETP.GT.AND P0, PT, R7, RZ, PT ;  /* 0x000000ff0700720b */ /* 0x000fe40003f04000 */
[----:B------:R-:W-:-:S03]  /*0430*/  FSETP.GT.AND P1, PT, R9, RZ, PT ;  /* 0x000000ff0900720b */ /* 0x000fc60003f24000 */
[-C--:B------:R-:W-:Y:S02]  /*0440*/  @!P3 FMUL R12, R12, R2.reuse ;  /* 0x000000020c0cb220 */ /* 0x080fe40000400000 */
[----:B------:R-:W-:Y:S02]  /*0450*/  @!P5 FMUL R13, R13, R2 ;  /* 0x000000020d0dd220 */ /* 0x000fe40000400000 */
[-C--:B------:R-:W-:Y:S02]  /*0460*/  @!P2 FMUL R16, R16, R3.reuse ;  /* 0x000000031010a220 */ /* 0x080fe40000400000 */
[----:B------:R-:W-:Y:S02]  /*0470*/  @!P4 FMUL R17, R17, R3 ;  /* 0x000000031111c220 */ /* 0x000fe40000400000 */
[----:B------:R-:W-:Y:S01]  /*0480*/  @!P0 FMUL R7, R6, R7 ;  /* 0x0000000706078220 */ /* 0x000fe20000400000 */
[----:B------:R-:W-:Y:S01]  /*0490*/  FADD R12, R12, R16 ;  /* 0x000000100c0c7221 */ /* 0x000fe20000000000 */
[----:B------:R-:W-:Y:S01]  /*04a0*/  @!P1 FMUL R9, R6, R9 ;  /* 0x0000000906099220 */ /* 0x000fe20000400000 */
[----:B------:R-:W-:Y:S01]  /*04b0*/  FADD R2, R13, R17 ;  /* 0x000000110d027221 */ /* 0x000fe20000000000 */
[----:B0-----:R-:W-:-:S04]  /*04c0*/  IMAD.WIDE R4, R0, 0x4, R4 ;  /* 0x0000000400047825 */ /* 0x001fc800078e0204 */
[----:B------:R-:W-:Y:S01]  /*04d0*/  FADD R12, R7, R12 ;  /* 0x0000000c070c7221 */ /* 0x000fe20000000000 */
[----:B------:R-:W-:-:S05]  /*04e0*/  FADD R13, R9, R2 ;  /* 0x00000002090d7221 */ /* 0x000fca0000000000 */
[----:B------:R-:W-:Y:S01]  /*04f0*/  STG.E.64 desc[UR4][R4.64], R12 ;  /* 0x0000000c04007986 */ /* 0x000fe2000c101b04 */
[----:B------:R-:W-:Y:S05]  /*0500*/  EXIT ;  /* 0x000000000000794d */ /* 0x000fea0003800000 */
.L_x_0:
[----:B------:R-:W-:-:S00]  /*0510*/  BRA `(.L_x_0) ;  /* 0xfffffffc00fc7947 */ /* 0x000fc0000383ffff */
[----:B------:R-:W-:-:S00]  /*0520*/  NOP ;  /* 0x0000000000007918 */ /* 0x000fc00000000000 */
        /* <DEDUP_REMOVED lines=13> */
.L_x_1:


//--------------------- .nv.global.init           --------------------------
	.section	.nv.global.init,"aw",@progbits
.nv.global.init:
	.type		_$_str,@object
	.size		_$_str,(_$_str_$_2 - _$_str)
_$_str:
        /*0000*/ 	.byte	0x5f, 0x5f, 0x43, 0x55, 0x44, 0x41, 0x5f, 0x46, 0x54, 0x5a, 0x00
	.type		_$_str_$_2,@object
	.size		_$_str_$_2,(.L_1 - _$_str_$_2)
_$_str_$_2:
        /*000b*/ 	.byte	0x5f, 0x5f, 0x43, 0x55, 0x44, 0x41, 0x5f, 0x50, 0x52, 0x45, 0x43, 0x5f, 0x53, 0x51, 0x52, 0x54
        /*001b*/ 	.byte	0x00
.L_1:


//--------------------- .nv.constant0.triton_poi_fused__native_batch_norm_legit_no_training__prelu_kernel_add_2 --------------------------
	.section	.nv.constant0.triton_poi_fused__native_batch_norm_legit_no_training__prelu_kernel_add_2,"a",@progbits
	.sectionflags	@""
	.align	4
.nv.constant0.triton_poi_fused__native_batch_norm_legit_no_training__prelu_kernel_add_2:
	.zero		620
